	.headerflags	@"EF_CUDA_TEXMODE_UNIFIED EF_CUDA_64BIT_ADDRESS EF_CUDA_ACCELERATORS EF_CUDA_SM90 EF_CUDA_VIRTUAL_SM(EF_CUDA_SM90)"
	.elftype	@"ET_EXEC"


//--------------------- .nv.info                  --------------------------
	.section	.nv.info,"",@"SHT_CUDA_INFO"
	.align	4


	//----- nvinfo : EIATTR_REGCOUNT
	.align		4
        /*0000*/ 	.byte	0x04, 0x2f
        /*0002*/ 	.short	(.L_1 - .L_0)
	.align		4
.L_0:
        /*0004*/ 	.word	index@(triton_poi_fused_add_15)
        /*0008*/ 	.word	0x00000020


	//----- nvinfo : EIATTR_MIN_STACK_SIZE
	.align		4
.L_1:
        /*000c*/ 	.byte	0x04, 0x12
        /*000e*/ 	.short	(.L_3 - .L_2)
	.align		4
.L_2:
        /*0010*/ 	.word	index@(triton_poi_fused_add_15)
        /*0014*/ 	.word	0x00000000


	//----- nvinfo : EIATTR_FRAME_SIZE
	.align		4
.L_3:
        /*0018*/ 	.byte	0x04, 0x11
        /*001a*/ 	.short	(.L_5 - .L_4)
	.align		4
.L_4:
        /*001c*/ 	.word	index@(triton_poi_fused_add_15)
        /*0020*/ 	.word	0x00000000


	//----- nvinfo : EIATTR_MIN_STACK_SIZE
	.align		4
.L_5:
        /*0024*/ 	.byte	0x04, 0x12
        /*0026*/ 	.short	(.L_7 - .L_6)
	.align		4
.L_6:
        /*0028*/ 	.word	index@(triton_poi_fused_add_15)
        /*002c*/ 	.word	0x00000000
.L_7:


//--------------------- .nv.info.triton_poi_fused_add_15 --------------------------
	.section	.nv.info.triton_poi_fused_add_15,"",@"SHT_CUDA_INFO"
	.sectionflags	@""
	.align	4


	//----- nvinfo : EIATTR_CUDA_API_VERSION
	.align		4
        /*0000*/ 	.byte	0x04, 0x37
        /*0002*/ 	.short	(.L_9 - .L_8)
.L_8:
        /*0004*/ 	.word	0x0000007c


	//----- nvinfo : EIATTR_KPARAM_INFO
	.align		4
.L_9:
        /*0008*/ 	.byte	0x04, 0x17
        /*000a*/ 	.short	(.L_11 - .L_10)
.L_10:
        /*000c*/ 	.word	0x00000000
        /*0010*/ 	.short	0x0005
        /*0012*/ 	.short	0x0024
        /*0014*/ 	.byte	0x00, 0xf0, 0x11, 0x00


	//----- nvinfo : EIATTR_KPARAM_INFO
	.align		4
.L_11:
        /*0018*/ 	.byte	0x04, 0x17
        /*001a*/ 	.short	(.L_13 - .L_12)
.L_12:
        /*001c*/ 	.word	0x00000000
        /*0020*/ 	.short	0x0004
        /*0022*/ 	.short	0x0020
        /*0024*/ 	.byte	0x00, 0xf0, 0x11, 0x00


	//----- nvinfo : EIATTR_KPARAM_INFO
	.align		4
.L_13:
        /*0028*/ 	.byte	0x04, 0x17
        /*002a*/ 	.short	(.L_15 - .L_14)
.L_14:
        /*002c*/ 	.word	0x00000000
        /*0030*/ 	.short	0x0003
        /*0032*/ 	.short	0x0018
        /*0034*/ 	.byte	0x00, 0xf4, 0x21, 0x00


	//----- nvinfo : EIATTR_KPARAM_INFO
	.align		4
.L_15:
        /*0038*/ 	.byte	0x04, 0x17
        /*003a*/ 	.short	(.L_17 - .L_16)
.L_16:
        /*003c*/ 	.word	0x00000000
        /*0040*/ 	.short	0x0002
        /*0042*/ 	.short	0x0010
        /*0044*/ 	.byte	0x00, 0xf4, 0x21, 0x00


	//----- nvinfo : EIATTR_KPARAM_INFO
	.align		4
.L_17:
        /*0048*/ 	.byte	0x04, 0x17
        /*004a*/ 	.short	(.L_19 - .L_18)
.L_18:
        /*004c*/ 	.word	0x00000000
        /*0050*/ 	.short	0x0001
        /*0052*/ 	.short	0x0008
        /*0054*/ 	.byte	0x00, 0xf4, 0x21, 0x00


	//----- nvinfo : EIATTR_KPARAM_INFO
	.align		4
.L_19:
        /*0058*/ 	.byte	0x04, 0x17
        /*005a*/ 	.short	(.L_21 - .L_20)
.L_20:
        /*005c*/ 	.word	0x00000000
        /*0060*/ 	.short	0x0000
        /*0062*/ 	.short	0x0000
        /*0064*/ 	.byte	0x00, 0xf4, 0x21, 0x00


	//----- nvinfo : EIATTR_SPARSE_MMA_MASK
	.align		4
.L_21:
        /*0068*/ 	.byte	0x03, 0x50
        /*006a*/ 	.short	0x0000


	//----- nvinfo : EIATTR_MAXREG_COUNT
	.align		4
        /*006c*/ 	.byte	0x03, 0x1b
        /*006e*/ 	.short	0x00ff


	//----- nvinfo : EIATTR_EXIT_INSTR_OFFSETS
	.align		4
        /*0070*/ 	.byte	0x04, 0x1c
        /*0072*/ 	.short	(.L_23 - .L_22)


	//   ....[0]....
.L_22:
        /*0074*/ 	.word	0x000006a0


	//   ....[1]....
        /*0078*/ 	.word	0x000006f0


	//----- nvinfo : EIATTR_REQNTID
	.align		4
.L_23:
        /*007c*/ 	.byte	0x04, 0x10
        /*007e*/ 	.short	(.L_25 - .L_24)
.L_24:
        /*0080*/ 	.word	0x00000080
        /*0084*/ 	.word	0x00000001
        /*0088*/ 	.word	0x00000001


	//----- nvinfo : EIATTR_CBANK_PARAM_SIZE
	.align		4
.L_25:
        /*008c*/ 	.byte	0x03, 0x19
        /*008e*/ 	.short	0x0028


	//----- nvinfo : EIATTR_PARAM_CBANK
	.align		4
        /*0090*/ 	.byte	0x04, 0x0a
        /*0092*/ 	.short	(.L_27 - .L_26)
	.align		4
.L_26:
        /*0094*/ 	.word	index@(.nv.constant0.triton_poi_fused_add_15)
        /*0098*/ 	.short	0x0210
        /*009a*/ 	.short	0x0028


	//----- nvinfo : EIATTR_SW_WAR
	.align		4
.L_27:
        /*009c*/ 	.byte	0x04, 0x36
        /*009e*/ 	.short	(.L_29 - .L_28)
.L_28:
        /*00a0*/ 	.word	0x00000008
.L_29:


//--------------------- .nv.callgraph             --------------------------
	.section	.nv.callgraph,"",@"SHT_CUDA_CALLGRAPH"
	.align	4
	.sectionentsize	8
	.align		4
        /*0000*/ 	.word	0x00000000
	.align		4
        /*0004*/ 	.word	0xffffffff
	.align		4
        /*0008*/ 	.word	0x00000000
	.align		4
        /*000c*/ 	.word	0xfffffffe
	.align		4
        /*0010*/ 	.word	0x00000000
	.align		4
        /*0014*/ 	.word	0xfffffffd
	.align		4
        /*0018*/ 	.word	0x00000000
	.align		4
        /*001c*/ 	.word	0xfffffffc


//--------------------- .text.triton_poi_fused_add_15 --------------------------
	.section	.text.triton_poi_fused_add_15,"ax",@progbits
	.sectionflags	@"SHF_BARRIERS=1"
	.align	128
        .global         triton_poi_fused_add_15
        .type           triton_poi_fused_add_15,@function
        .size           triton_poi_fused_add_15,(.L_x_1 - triton_poi_fused_add_15)
        .other          triton_poi_fused_add_15,@"STO_CUDA_ENTRY STV_DEFAULT"
triton_poi_fused_add_15:
.text.triton_poi_fused_add_15:
[----:B------:R-:W0:Y:S02]  /*0000*/  LDC R1, c[0x0][0x28] ;  /* 0x00000a00ff017b82 */ /* 0x000e240000000800 */
[----:B------:R-:W1:Y:S01]  /*0010*/  S2R R2, SR_TID.X ;  /* 0x0000000000027919 */ /* 0x000e620000002100 */
[----:B------:R-:W2:Y:S01]  /*0020*/  LDC.64 R28, c[0x0][0x210] ;  /* 0x00008400ff1c7b82 */ /* 0x000ea20000000a00 */
[----:B------:R-:W-:Y:S01]  /*0030*/  CS2R R4, SRZ ;  /* 0x0000000000047805 */ /* 0x000fe2000001ff00 */
[----:B------:R-:W3:Y:S01]  /*0040*/  S2R R24, SR_CTAID.X ;  /* 0x0000000000187919 */ /* 0x000ee20000002500 */
[----:B------:R-:W4:Y:S05]  /*0050*/  S2R R0, SR_CTAID.Y ;  /* 0x0000000000007919 */ /* 0x000f2a0000002600 */
[----:B------:R-:W5:Y:S01]  /*0060*/  LDC.64 R20, c[0x0][0x218] ;  /* 0x00008600ff147b82 */ /* 0x000f620000000a00 */
[----:B------:R-:W-:Y:S01]  /*0070*/  ULDC.64 UR6, c[0x0][0x208] ;  /* 0x0000820000067ab9 */ /* 0x000fe20000000a00 */
[----:B-1----:R-:W-:Y:S01]  /*0080*/  IMAD.SHL.U32 R27, R2, 0x4, RZ ;  /* 0x00000004021b7824 */ /* 0x002fe200078e00ff */
[----:B------:R-:W-:-:S05]  /*0090*/  SHF.R.U32.HI R25, RZ, 0x3, R2 ;  /* 0x00000003ff197819 */ /* 0x000fca0000011602 */
[----:B------:R-:W1:Y:S01]  /*00a0*/  LDC.64 R2, c[0x0][0x220] ;  /* 0x00008800ff027b82 */ /* 0x000e620000000a00 */
[----:B---3--:R-:W-:Y:S01]  /*00b0*/  IMAD.SHL.U32 R24, R24, 0x20, RZ ;  /* 0x0000002018187824 */ /* 0x008fe200078e00ff */
[----:B------:R-:W-:Y:S01]  /*00c0*/  SGXT.U32 R25, R25, 0x4 ;  /* 0x000000041919781a */ /* 0x000fe20000000000 */
[----:B----4-:R-:W-:-:S03]  /*00d0*/  IMAD.SHL.U32 R0, R0, 0x20, RZ ;  /* 0x0000002000007824 */ /* 0x010fc600078e00ff */
[----:B------:R-:W-:-:S04]  /*00e0*/  LOP3.LUT R17, R24, 0x1c, R27, 0xf8, !PT ;  /* 0x0000001c18117812 */ /* 0x000fc800078ef81b */
[----:B------:R-:W-:Y:S02]  /*00f0*/  ISETP.GE.AND P0, PT, R17, 0xc0, PT ;  /* 0x000000c01100780c */ /* 0x000fe40003f06270 */
[----:B------:R-:W-:-:S04]  /*0100*/  LOP3.LUT R6, R0, R25, RZ, 0xfc, !PT ;  /* 0x0000001900067212 */ /* 0x000fc800078efcff */
[C---:B------:R-:W-:Y:S01]  /*0110*/  ISETP.LT.AND P1, PT, R6.reuse, 0x100, !P0 ;  /* 0x000001000600780c */ /* 0x040fe20004721270 */
[----:B------:R-:W-:Y:S01]  /*0120*/  IMAD R23, R6, 0xc0, R17 ;  /* 0x000000c006177824 */ /* 0x000fe200078e0211 */
[----:B------:R-:W-:Y:S02]  /*0130*/  CS2R R6, SRZ ;  /* 0x0000000000067805 */ /* 0x000fe4000001ff00 */
[----:B------:R-:W-:Y:S02]  /*0140*/  CS2R R8, SRZ ;  /* 0x0000000000087805 */ /* 0x000fe4000001ff00 */
[----:B------:R-:W-:Y:S01]  /*0150*/  CS2R R10, SRZ ;  /* 0x00000000000a7805 */ /* 0x000fe2000001ff00 */
[----:B--2---:R-:W-:Y:S01]  /*0160*/  IMAD.WIDE R18, R23, 0x4, R28 ;  /* 0x0000000417127825 */ /* 0x004fe200078e021c */
[----:B------:R-:W-:Y:S02]  /*0170*/  CS2R R12, SRZ ;  /* 0x00000000000c7805 */ /* 0x000fe4000001ff00 */
[----:B------:R-:W-:Y:S01]  /*0180*/  CS2R R14, SRZ ;  /* 0x00000000000e7805 */ /* 0x000fe2000001ff00 */
[----:B-----5:R-:W-:-:S04]  /*0190*/  IMAD.WIDE R20, R17, 0x4, R20 ;  /* 0x0000000411147825 */ /* 0x020fc800078e0214 */
[----:B-1----:R-:W-:Y:S01]  /*01a0*/  IMAD.WIDE R22, R23, 0x4, R2 ;  /* 0x0000000417167825 */ /* 0x002fe200078e0202 */
[----:B------:R1:W2:Y:S04]  /*01b0*/  @P1 LDG.E.EL.128 R4, desc[UR6][R18.64] ;  /* 0x0000000612041981 */ /* 0x0002a8000c2e1d00 */
[----:B------:R3:W2:Y:S04]  /*01c0*/  @!P0 LDG.E.EL.128 R8, desc[UR6][R20.64] ;  /* 0x0000000614088981 */ /* 0x0006a8000c2e1d00 */
[----:B------:R4:W2:Y:S01]  /*01d0*/  @P1 LDG.E.EL.128 R12, desc[UR6][R22.64] ;  /* 0x00000006160c1981 */ /* 0x0008a2000c2e1d00 */
[----:B------:R-:W-:-:S02]  /*01e0*/  LOP3.LUT R16, R0, 0x10, R25, 0xfe, !PT ;  /* 0x0000001000107812 */ /* 0x000fc400078efe19 */
[----:B-1----:R-:W-:Y:S02]  /*01f0*/  CS2R R18, SRZ ;  /* 0x0000000000127805 */ /* 0x002fe4000001ff00 */
[C---:B------:R-:W-:Y:S01]  /*0200*/  ISETP.LT.AND P0, PT, R16.reuse, 0x100, !P0 ;  /* 0x000001001000780c */ /* 0x040fe20004701270 */
[----:B------:R-:W-:Y:S01]  /*0210*/  IMAD R26, R16, 0xc0, R17 ;  /* 0x000000c0101a7824 */ /* 0x000fe200078e0211 */
[----:B------:R-:W-:Y:S02]  /*0220*/  CS2R R16, SRZ ;  /* 0x0000000000107805 */ /* 0x000fe4000001ff00 */
[----:B---3--:R-:W-:Y:S02]  /*0230*/  CS2R R20, SRZ ;  /* 0x0000000000147805 */ /* 0x008fe4000001ff00 */
[----:B----4-:R-:W-:Y:S01]  /*0240*/  CS2R R22, SRZ ;  /* 0x0000000000167805 */ /* 0x010fe2000001ff00 */
[----:B------:R-:W-:-:S04]  /*0250*/  IMAD.WIDE R28, R26, 0x4, R28 ;  /* 0x000000041a1c7825 */ /* 0x000fc800078e021c */
[----:B------:R-:W-:Y:S02]  /*0260*/  IMAD.WIDE R2, R26, 0x4, R2 ;  /* 0x000000041a027825 */ /* 0x000fe400078e0202 */
[----:B------:R-:W3:Y:S04]  /*0270*/  @P0 LDG.E.EL.128 R16, desc[UR6][R28.64] ;  /* 0x000000061c100981 */ /* 0x000ee8000c2e1d00 */
[----:B------:R1:W3:Y:S01]  /*0280*/  @P0 LDG.E.EL.128 R20, desc[UR6][R2.64] ;  /* 0x0000000602140981 */ /* 0x0002e2000c2e1d00 */
[----:B------:R-:W4:Y:S01]  /*0290*/  S2UR UR5, SR_CgaCtaId ;  /* 0x00000000000579c3 */ /* 0x000f220000008800 */
[----:B------:R-:W-:Y:S01]  /*02a0*/  UMOV UR4, 0x400 ;  /* 0x0000040000047882 */ /* 0x000fe20000000000 */
[----:B------:R-:W-:Y:S01]  /*02b0*/  LOP3.LUT R0, R0, 0x1c, R27, 0xf8, !PT ;  /* 0x0000001c00007812 */ /* 0x000fe200078ef81b */
[----:B------:R-:W5:Y:S03]  /*02c0*/  S2R R26, SR_TID.X ;  /* 0x00000000001a7919 */ /* 0x000f660000002100 */
[----:B------:R-:W-:Y:S01]  /*02d0*/  ISETP.GE.AND P0, PT, R0, 0x100, PT ;  /* 0x000001000000780c */ /* 0x000fe20003f06270 */
[----:B----4-:R-:W-:Y:S01]  /*02e0*/  UPRMT UR4, UR5, 0x654, UR4 ;  /* 0x0000065405047896 */ /* 0x010fe20008000004 */
[----:B--2---:R-:W-:Y:S01]  /*02f0*/  FFMA R4, R12, R8, R4 ;  /* 0x000000080c047223 */ /* 0x004fe20000000004 */
[----:B-----5:R-:W-:-:S02]  /*0300*/  IMAD.SHL.U32 R12, R26, 0x80, RZ ;  /* 0x000000801a0c7824 */ /* 0x020fc400078e00ff */
[----:B------:R-:W-:Y:S01]  /*0310*/  FFMA R5, R13, R9, R5 ;  /* 0x000000090d057223 */ /* 0x000fe20000000005 */
[----:B------:R-:W-:Y:S01]  /*0320*/  SHF.R.U32.HI R13, RZ, 0x3, R26 ;  /* 0x00000003ff0d7819 */ /* 0x000fe2000001161a */
[----:B------:R-:W-:Y:S01]  /*0330*/  FFMA R6, R14, R10, R6 ;  /* 0x0000000a0e067223 */ /* 0x000fe20000000006 */
[----:B------:R-:W-:Y:S01]  /*0340*/  FFMA R7, R15, R11, R7 ;  /* 0x0000000b0f077223 */ /* 0x000fe20000000007 */
[----:B------:R-:W-:Y:S02]  /*0350*/  LOP3.LUT R12, R12, 0x380, RZ, 0xc0, !PT ;  /* 0x000003800c0c7812 */ /* 0x000fe400078ec0ff */
[----:B------:R-:W-:Y:S02]  /*0360*/  SGXT.U32 R13, R13, 0x4 ;  /* 0x000000040d0d781a */ /* 0x000fe40000000000 */
[C---:B-1----:R-:W-:Y:S02]  /*0370*/  LOP3.LUT R2, R12.reuse, 0x20, RZ, 0xfc, !PT ;  /* 0x000000200c027812 */ /* 0x042fe400078efcff */
[----:B------:R-:W-:-:S02]  /*0380*/  LOP3.LUT R14, R12, R13, RZ, 0xfc, !PT ;  /* 0x0000000d0c0e7212 */ /* 0x000fc400078efcff */
[C---:B------:R-:W-:Y:S02]  /*0390*/  LEA.HI R3, R12.reuse, UR4, RZ, 0x1f ;  /* 0x000000040c037c11 */ /* 0x040fe4000f8ff8ff */
[C---:B------:R-:W-:Y:S02]  /*03a0*/  LOP3.LUT R15, R12.reuse, 0x40, RZ, 0xfc, !PT ;  /* 0x000000400c0f7812 */ /* 0x040fe400078efcff */
[----:B------:R-:W-:Y:S01]  /*03b0*/  LOP3.LUT R12, R12, 0x60, RZ, 0xfc, !PT ;  /* 0x000000600c0c7812 */ /* 0x000fe200078efcff */
[----:B------:R-:W-:Y:S01]  /*03c0*/  IMAD R3, R14, 0x4, R3 ;  /* 0x000000040e037824 */ /* 0x000fe200078e0203 */
[----:B------:R-:W-:Y:S01]  /*03d0*/  LEA.HI R13, R2, UR4, RZ, 0x1f ;  /* 0x00000004020d7c11 */ /* 0x000fe2000f8ff8ff */
[----:B------:R-:W-:Y:S01]  /*03e0*/  IMAD.SHL.U32 R2, R26, 0x2, RZ ;  /* 0x000000021a027824 */ /* 0x000fe200078e00ff */
[----:B------:R-:W-:Y:S01]  /*03f0*/  LEA.HI R15, R15, UR4, RZ, 0x1f ;  /* 0x000000040f0f7c11 */ /* 0x000fe2000f8ff8ff */
[----:B---3--:R-:W-:Y:S01]  /*0400*/  FFMA R16, R20, R8, R16 ;  /* 0x0000000814107223 */ /* 0x008fe20000000010 */
[----:B------:R-:W-:Y:S01]  /*0410*/  LEA.HI R29, R12, UR4, RZ, 0x1f ;  /* 0x000000040c1d7c11 */ /* 0x000fe2000f8ff8ff */
[C---:B------:R-:W-:Y:S01]  /*0420*/  IMAD R12, R14.reuse, 0x4, R13 ;  /* 0x000000040e0c7824 */ /* 0x040fe200078e020d */
[----:B------:R1:W-:Y:S01]  /*0430*/  STS [R3], R4 ;  /* 0x0000000403007388 */ /* 0x0003e20000000800 */
[----:B------:R-:W-:-:S02]  /*0440*/  IMAD R13, R14, 0x4, R15 ;  /* 0x000000040e0d7824 */ /* 0x000fc400078e020f */
[----:B------:R-:W-:Y:S01]  /*0450*/  FFMA R17, R21, R9, R17 ;  /* 0x0000000915117223 */ /* 0x000fe20000000011 */
[----:B------:R-:W-:Y:S01]  /*0460*/  IMAD R14, R14, 0x4, R29 ;  /* 0x000000040e0e7824 */ /* 0x000fe200078e021d */
[----:B------:R-:W-:Y:S01]  /*0470*/  STS [R12+0x80], R5 ;  /* 0x000080050c007388 */ /* 0x000fe20000000800 */
[----:B------:R-:W-:Y:S01]  /*0480*/  FFMA R18, R22, R10, R18 ;  /* 0x0000000a16127223 */ /* 0x000fe20000000012 */
[----:B------:R-:W-:Y:S01]  /*0490*/  FFMA R19, R23, R11, R19 ;  /* 0x0000000b17137223 */ /* 0x000fe20000000013 */
[----:B------:R-:W-:Y:S01]  /*04a0*/  IMAD.SHL.U32 R26, R26, 0x4, RZ ;  /* 0x000000041a1a7824 */ /* 0x000fe200078e00ff */
[----:B------:R-:W-:Y:S01]  /*04b0*/  STS [R13+0x100], R6 ;  /* 0x000100060d007388 */ /* 0x000fe20000000800 */
[----:B------:R-:W-:Y:S01]  /*04c0*/  LOP3.LUT R15, R2, 0xf0, RZ, 0xc0, !PT ;  /* 0x000000f0020f7812 */ /* 0x000fe200078ec0ff */
[----:B------:R-:W2:Y:S01]  /*04d0*/  LDC.64 R8, c[0x0][0x228] ;  /* 0x00008a00ff087b82 */ /* 0x000ea20000000a00 */
[----:B------:R-:W-:Y:S01]  /*04e0*/  SHF.R.S32.HI R11, RZ, 0x1f, R0 ;  /* 0x0000001fff0b7819 */ /* 0x000fe20000011400 */
[----:B------:R-:W-:Y:S01]  /*04f0*/  STS [R14+0x180], R7 ;  /* 0x000180070e007388 */ /* 0x000fe20000000800 */
[----:B------:R-:W-:Y:S01]  /*0500*/  LOP3.LUT R2, R26, 0x1fc, RZ, 0xc0, !PT ;  /* 0x000001fc1a027812 */ /* 0x000fe200078ec0ff */
[----:B------:R-:W-:Y:S01]  /*0510*/  VIADD R15, R15, UR4 ;  /* 0x000000040f0f7c36 */ /* 0x000fe20008000000 */
[----:B------:R-:W-:Y:S01]  /*0520*/  LEA.HI R11, R11, R0, RZ, 0x6 ;  /* 0x000000000b0b7211 */ /* 0x000fe200078f30ff */
[----:B------:R3:W-:Y:S02]  /*0530*/  STS [R3+0x40], R16 ;  /* 0x0000401003007388 */ /* 0x0007e40000000800 */
[----:B-1----:R-:W-:-:S02]  /*0540*/  IMAD R4, R2, 0x4, R15 ;  /* 0x0000000402047824 */ /* 0x002fc400078e020f */
[----:B------:R1:W-:Y:S04]  /*0550*/  STS [R12+0xc0], R17 ;  /* 0x0000c0110c007388 */ /* 0x0003e80000000800 */
[----:B------:R4:W-:Y:S01]  /*0560*/  STS [R13+0x140], R18 ;  /* 0x000140120d007388 */ /* 0x0009e20000000800 */
[----:B---3--:R-:W-:-:S03]  /*0570*/  LOP3.LUT R3, R11, 0xffffffc0, RZ, 0xc0, !PT ;  /* 0xffffffc00b037812 */ /* 0x008fc600078ec0ff */
[----:B------:R-:W-:Y:S01]  /*0580*/  STS [R14+0x1c0], R19 ;  /* 0x0001c0130e007388 */ /* 0x000fe20000000800 */
[----:B------:R-:W-:Y:S01]  /*0590*/  SHF.R.S32.HI R11, RZ, 0x6, R11 ;  /* 0x00000006ff0b7819 */ /* 0x000fe2000001140b */
[----:B------:R-:W-:Y:S01]  /*05a0*/  IMAD.IADD R10, R0, 0x1, -R3 ;  /* 0x00000001000a7824 */ /* 0x000fe200078e0a03 */
[----:B------:R-:W-:Y:S01]  /*05b0*/  BAR.SYNC.DEFER_BLOCKING 0x0 ;  /* 0x0000000000007b1d */ /* 0x000fe20000010000 */
[----:B------:R-:W-:Y:S02]  /*05c0*/  LOP3.LUT R0, R24, R25, RZ, 0xfc, !PT ;  /* 0x0000001918007212 */ /* 0x000fe400078efcff */
[----:B------:R-:W-:Y:S01]  /*05d0*/  LOP3.LUT R24, R24, 0x10, R25, 0xfe, !PT ;  /* 0x0000001018187812 */ /* 0x000fe200078efe19 */
[----:B------:R-:W-:Y:S01]  /*05e0*/  IMAD R3, R11, 0x3000, R10 ;  /* 0x000030000b037824 */ /* 0x000fe200078e020a */
[----:B-1----:R-:W-:Y:S02]  /*05f0*/  LOP3.LUT R12, R2, 0x200, RZ, 0xfc, !PT ;  /* 0x00000200020c7812 */ /* 0x002fe400078efcff */
[C---:B------:R-:W-:Y:S01]  /*0600*/  ISETP.LT.AND P1, PT, R0.reuse, 0xc0, !P0 ;  /* 0x000000c00000780c */ /* 0x040fe20004721270 */
[----:B------:R-:W-:Y:S01]  /*0610*/  IMAD R11, R0, 0x40, R3 ;  /* 0x00000040000b7824 */ /* 0x000fe200078e0203 */
[----:B------:R-:W-:-:S02]  /*0620*/  ISETP.LT.AND P0, PT, R24, 0xc0, !P0 ;  /* 0x000000c01800780c */ /* 0x000fc40004701270 */
[----:B------:R-:W-:Y:S01]  /*0630*/  SHF.R.U32.HI R12, RZ, 0x1, R12 ;  /* 0x00000001ff0c7819 */ /* 0x000fe2000001160c */
[----:B--2---:R-:W-:-:S03]  /*0640*/  IMAD.WIDE R10, R11, 0x4, R8 ;  /* 0x000000040b0a7825 */ /* 0x004fc600078e0208 */
[----:B------:R-:W-:-:S05]  /*0650*/  LOP3.LUT R12, R12, 0x1f0, RZ, 0xc0, !PT ;  /* 0x000001f00c0c7812 */ /* 0x000fca00078ec0ff */
[----:B----4-:R-:W-:Y:S01]  /*0660*/  VIADD R13, R12, UR4 ;  /* 0x000000040c0d7c36 */ /* 0x010fe20008000000 */
[----:B------:R-:W1:Y:S03]  /*0670*/  LDS.128 R4, [R4] ;  /* 0x0000000004047984 */ /* 0x000e660000000c00 */
[----:B------:R-:W-:Y:S01]  /*0680*/  IMAD R13, R2, 0x4, R13 ;  /* 0x00000004020d7824 */ /* 0x000fe200078e020d */
[----:B-1----:R1:W-:Y:S01]  /*0690*/  @P1 STG.E.128 desc[UR6][R10.64], R4 ;  /* 0x000000040a001986 */ /* 0x0023e2000c101d06 */
[----:B------:R-:W-:Y:S05]  /*06a0*/  @!P0 EXIT ;  /* 0x000000000000894d */ /* 0x000fea0003800000 */
[----:B------:R-:W0:Y:S01]  /*06b0*/  LDS.128 R12, [R13+0x800] ;  /* 0x000800000d0c7984 */ /* 0x000e220000000c00 */
[----:B------:R-:W-:-:S04]  /*06c0*/  IMAD R3, R24, 0x40, R3 ;  /* 0x0000004018037824 */ /* 0x000fc800078e0203 */
[----:B------:R-:W-:-:S05]  /*06d0*/  IMAD.WIDE R8, R3, 0x4, R8 ;  /* 0x0000000403087825 */ /* 0x000fca00078e0208 */
[----:B0-----:R-:W-:Y:S01]  /*06e0*/  STG.E.128 desc[UR6][R8.64], R12 ;  /* 0x0000000c08007986 */ /* 0x001fe2000c101d06 */
[----:B------:R-:W-:Y:S05]  /*06f0*/  EXIT ;  /* 0x000000000000794d */ /* 0x000fea0003800000 */
.L_x_0:
[----:B------:R-:W-:-:S00]  /*0700*/  BRA `(.L_x_0) ;  /* 0xfffffffc00fc7947 */ /* 0x000fc0000383ffff */
[----:B------:R-:W-:-:S00]  /*0710*/  NOP ;  /* 0x0000000000007918 */ /* 0x000fc00000000000 */
        /* <DEDUP_REMOVED lines=14> */
.L_x_1:


//--------------------- .nv.shared.triton_poi_fused_add_15 --------------------------
	.section	.nv.shared.triton_poi_fused_add_15,"aw",@nobits
	.sectionflags	@""
	.align	16
	.zero		1024


//--------------------- .nv.constant0.triton_poi_fused_add_15 --------------------------
	.section	.nv.constant0.triton_poi_fused_add_15,"a",@progbits
	.sectionflags	@""
	.align	4
.nv.constant0.triton_poi_fused_add_15:
	.zero		568
